//
// Generated by NVIDIA NVVM Compiler
//
// Compiler Build ID: CL-36424714
// Cuda compilation tools, release 13.0, V13.0.88
// Based on NVVM 20.0.0
//

.version 9.0
.target sm_100
.address_size 64

	// .globl	_Z9addKernelPfS_S_i
.extern .shared .align 16 .b8 sdata[];

.visible .entry _Z9addKernelPfS_S_i(
	.param .u64 .ptr .align 1 _Z9addKernelPfS_S_i_param_0,
	.param .u64 .ptr .align 1 _Z9addKernelPfS_S_i_param_1,
	.param .u64 .ptr .align 1 _Z9addKernelPfS_S_i_param_2,
	.param .u32 _Z9addKernelPfS_S_i_param_3
)
{
	.reg .pred 	%p<2>;
	.reg .b32 	%r<6>;
	.reg .b32 	%f<4>;
	.reg .b64 	%rd<11>;

	ld.param.u64 	%rd1, [_Z9addKernelPfS_S_i_param_0];
	ld.param.u64 	%rd2, [_Z9addKernelPfS_S_i_param_1];
	ld.param.u64 	%rd3, [_Z9addKernelPfS_S_i_param_2];
	ld.param.u32 	%r2, [_Z9addKernelPfS_S_i_param_3];
	mov.u32 	%r3, %tid.x;
	mov.u32 	%r4, %ctaid.x;
	mov.u32 	%r5, %ntid.x;
	mad.lo.s32 	%r1, %r4, %r5, %r3;
	setp.ge.s32 	%p1, %r1, %r2;
	@%p1 bra 	$L__BB0_2;
	cvta.to.global.u64 	%rd4, %rd1;
	cvta.to.global.u64 	%rd5, %rd2;
	cvta.to.global.u64 	%rd6, %rd3;
	mul.wide.s32 	%rd7, %r1, 4;
	add.s64 	%rd8, %rd4, %rd7;
	ld.global.f32 	%f1, [%rd8];
	add.s64 	%rd9, %rd5, %rd7;
	ld.global.f32 	%f2, [%rd9];
	add.f32 	%f3, %f1, %f2;
	add.s64 	%rd10, %rd6, %rd7;
	st.global.f32 	[%rd10], %f3;
$L__BB0_2:
	ret;

}
	// .globl	_Z9sumKernelPfS_i
.visible .entry _Z9sumKernelPfS_i(
	.param .u64 .ptr .align 1 _Z9sumKernelPfS_i_param_0,
	.param .u64 .ptr .align 1 _Z9sumKernelPfS_i_param_1,
	.param .u32 _Z9sumKernelPfS_i_param_2
)
{
	.reg .pred 	%p<6>;
	.reg .b32 	%r<14>;
	.reg .b32 	%f<10>;
	.reg .b64 	%rd<7>;

	ld.param.u64 	%rd1, [_Z9sumKernelPfS_i_param_0];
	ld.param.u64 	%rd2, [_Z9sumKernelPfS_i_param_1];
	ld.param.u32 	%r7, [_Z9sumKernelPfS_i_param_2];
	mov.u32 	%r1, %tid.x;
	mov.u32 	%r8, %ctaid.x;
	mov.u32 	%r13, %ntid.x;
	mad.lo.s32 	%r3, %r8, %r13, %r1;
	setp.ge.s32 	%p1, %r3, %r7;
	mov.f32 	%f9, 0f00000000;
	@%p1 bra 	$L__BB1_2;
	cvta.to.global.u64 	%rd3, %rd1;
	mul.wide.s32 	%rd4, %r3, 4;
	add.s64 	%rd5, %rd3, %rd4;
	ld.global.f32 	%f9, [%rd5];
$L__BB1_2:
	shl.b32 	%r9, %r1, 2;
	mov.u32 	%r10, sdata;
	add.s32 	%r4, %r10, %r9;
	st.shared.f32 	[%r4], %f9;
	bar.sync 	0;
	setp.lt.u32 	%p2, %r13, 2;
	@%p2 bra 	$L__BB1_6;
$L__BB1_3:
	shr.u32 	%r6, %r13, 1;
	setp.ge.u32 	%p3, %r1, %r6;
	@%p3 bra 	$L__BB1_5;
	shl.b32 	%r11, %r6, 2;
	add.s32 	%r12, %r4, %r11;
	ld.shared.f32 	%f4, [%r12];
	ld.shared.f32 	%f5, [%r4];
	add.f32 	%f6, %f4, %f5;
	st.shared.f32 	[%r4], %f6;
$L__BB1_5:
	bar.sync 	0;
	setp.gt.u32 	%p4, %r13, 3;
	mov.u32 	%r13, %r6;
	@%p4 bra 	$L__BB1_3;
$L__BB1_6:
	setp.ne.s32 	%p5, %r1, 0;
	@%p5 bra 	$L__BB1_8;
	ld.shared.f32 	%f7, [sdata];
	cvta.to.global.u64 	%rd6, %rd2;
	atom.global.add.f32 	%f8, [%rd6], %f7;
$L__BB1_8:
	ret;

}


// ===== COMPILED SASS (sm_100) =====

	.target	sm_100

	.elftype	@"ET_EXEC"


//--------------------- .note.nv.tkinfo           --------------------------
	.section	.note.nv.tkinfo,"",@"SHT_NOTE"
	.sectionflags	@"SHF_NOTE_NV_TKINFO"
	.tkinfo
        /*0018*/ 	.word	0x00000002
        /*0030*/ 	.string	""
        /*0030*/ 	.string	"ptxas"
        /*0030*/ 	.string	"Cuda compilation tools, release 13.0, V13.0.88"
        /*0030*/ 	.string	"Build cuda_13.0.r13.0/compiler.36424714_0"
        /*0030*/ 	.string	"-arch sm_100 -m 64 "



//--------------------- .note.nv.cuinfo           --------------------------
	.section	.note.nv.cuinfo,"",@"SHT_NOTE"
	.sectionflags	@"SHF_NOTE_NV_CUINFO"
        /*0018*/ 	.short	0x0002
        /*001a*/ 	.short	0x0064
        /*001c*/ 	.short	0x0082
	.zero		2


//--------------------- .nv.info                  --------------------------
	.section	.nv.info,"",@"SHT_CUDA_INFO"
	.align	4


	//----- nvinfo : EIATTR_REGCOUNT
	.align		4
        /*0000*/ 	.byte	0x04, 0x2f
        /*0002*/ 	.short	(.L_1 - .L_0)
	.align		4
.L_0:
        /*0004*/ 	.word	index@(_Z9addKernelPfS_S_i)
        /*0008*/ 	.word	0x0000000c


	//----- nvinfo : EIATTR_FRAME_SIZE
	.align		4
.L_1:
        /*000c*/ 	.byte	0x04, 0x11
        /*000e*/ 	.short	(.L_3 - .L_2)
	.align		4
.L_2:
        /*0010*/ 	.word	index@(_Z9addKernelPfS_S_i)
        /*0014*/ 	.word	0x00000000


	//----- nvinfo : EIATTR_REGCOUNT
	.align		4
.L_3:
        /*0018*/ 	.byte	0x04, 0x2f
        /*001a*/ 	.short	(.L_5 - .L_4)
	.align		4
.L_4:
        /*001c*/ 	.word	index@(_Z9sumKernelPfS_i)
        /*0020*/ 	.word	0x0000000a


	//----- nvinfo : EIATTR_FRAME_SIZE
	.align		4
.L_5:
        /*0024*/ 	.byte	0x04, 0x11
        /*0026*/ 	.short	(.L_7 - .L_6)
	.align		4
.L_6:
        /*0028*/ 	.word	index@(_Z9sumKernelPfS_i)
        /*002c*/ 	.word	0x00000000


	//----- nvinfo : EIATTR_MIN_STACK_SIZE
	.align		4
.L_7:
        /*0030*/ 	.byte	0x04, 0x12
        /*0032*/ 	.short	(.L_9 - .L_8)
	.align		4
.L_8:
        /*0034*/ 	.word	index@(_Z9sumKernelPfS_i)
        /*0038*/ 	.word	0x00000000


	//----- nvinfo : EIATTR_MIN_STACK_SIZE
	.align		4
.L_9:
        /*003c*/ 	.byte	0x04, 0x12
        /*003e*/ 	.short	(.L_11 - .L_10)
	.align		4
.L_10:
        /*0040*/ 	.word	index@(_Z9addKernelPfS_S_i)
        /*0044*/ 	.word	0x00000000
.L_11:


//--------------------- .nv.compat                --------------------------
	.section	.nv.compat,"",@"SHT_CUDA_COMPAT_INFO"
	.align	4
        /*0000*/ 	.byte	0x02, 0x09, 0x00, 0x00, 0x02, 0x02, 0x01, 0x00, 0x02, 0x05, 0x05, 0x00, 0x03, 0x07, 0x01, 0x01
        /*0010*/ 	.byte	0x02, 0x03, 0x00, 0x00, 0x02, 0x06, 0x01, 0x00, 0x04, 0x0b, 0x08, 0x00, 0x09, 0x00, 0x00, 0x00
        /*0020*/ 	.byte	0x00, 0x00, 0x00, 0x00


//--------------------- .nv.info._Z9sumKernelPfS_i --------------------------
	.section	.nv.info._Z9sumKernelPfS_i,"",@"SHT_CUDA_INFO"
	.sectionflags	@""
	.align	4


	//----- nvinfo : EIATTR_CUDA_API_VERSION
	.align		4
        /*0000*/ 	.byte	0x04, 0x37
        /*0002*/ 	.short	(.L_13 - .L_12)
.L_12:
        /*0004*/ 	.word	0x00000082


	//----- nvinfo : EIATTR_KPARAM_INFO
	.align		4
.L_13:
        /*0008*/ 	.byte	0x04, 0x17
        /*000a*/ 	.short	(.L_15 - .L_14)
.L_14:
        /*000c*/ 	.word	0x00000000
        /*0010*/ 	.short	0x0002
        /*0012*/ 	.short	0x0010
        /*0014*/ 	.byte	0x00, 0xf0, 0x11, 0x00


	//----- nvinfo : EIATTR_KPARAM_INFO
	.align		4
.L_15:
        /*0018*/ 	.byte	0x04, 0x17
        /*001a*/ 	.short	(.L_17 - .L_16)
.L_16:
        /*001c*/ 	.word	0x00000000
        /*0020*/ 	.short	0x0001
        /*0022*/ 	.short	0x0008
        /*0024*/ 	.byte	0x00, 0xf5, 0x21, 0x00


	//----- nvinfo : EIATTR_KPARAM_INFO
	.align		4
.L_17:
        /*0028*/ 	.byte	0x04, 0x17
        /*002a*/ 	.short	(.L_19 - .L_18)
.L_18:
        /*002c*/ 	.word	0x00000000
        /*0030*/ 	.short	0x0000
        /*0032*/ 	.short	0x0000
        /*0034*/ 	.byte	0x00, 0xf5, 0x21, 0x00


	//----- nvinfo : EIATTR_SPARSE_MMA_MASK
	.align		4
.L_19:
        /*0038*/ 	.byte	0x03, 0x50
        /*003a*/ 	.short	0x0000


	//----- nvinfo : EIATTR_MAXREG_COUNT
	.align		4
        /*003c*/ 	.byte	0x03, 0x1b
        /*003e*/ 	.short	0x00ff


	//----- nvinfo : EIATTR_NUM_BARRIERS
	.align		4
        /*0040*/ 	.byte	0x02, 0x4c
        /*0042*/ 	.byte	0x01
	.zero		1


	//----- nvinfo : EIATTR_MERCURY_ISA_VERSION
	.align		4
        /*0044*/ 	.byte	0x03, 0x5f
        /*0046*/ 	.short	0x0101


	//----- nvinfo : EIATTR_VRC_CTA_INIT_COUNT
	.align		4
        /*0048*/ 	.byte	0x02, 0x4a
	.zero		1
	.zero		1


	//----- nvinfo : EIATTR_EXIT_INSTR_OFFSETS
	.align		4
        /*004c*/ 	.byte	0x04, 0x1c
        /*004e*/ 	.short	(.L_21 - .L_20)


	//   ....[0]....
.L_20:
        /*0050*/ 	.word	0x00000200


	//   ....[1]....
        /*0054*/ 	.word	0x00000270


	//----- nvinfo : EIATTR_CBANK_PARAM_SIZE
	.align		4
.L_21:
        /*0058*/ 	.byte	0x03, 0x19
        /*005a*/ 	.short	0x0014


	//----- nvinfo : EIATTR_PARAM_CBANK
	.align		4
        /*005c*/ 	.byte	0x04, 0x0a
        /*005e*/ 	.short	(.L_23 - .L_22)
	.align		4
.L_22:
        /*0060*/ 	.word	index@(.nv.constant0._Z9sumKernelPfS_i)
        /*0064*/ 	.short	0x0380
        /*0066*/ 	.short	0x0014


	//----- nvinfo : EIATTR_SW_WAR
	.align		4
.L_23:
        /*0068*/ 	.byte	0x04, 0x36
        /*006a*/ 	.short	(.L_25 - .L_24)
.L_24:
        /*006c*/ 	.word	0x00000008
.L_25:


//--------------------- .nv.info._Z9addKernelPfS_S_i --------------------------
	.section	.nv.info._Z9addKernelPfS_S_i,"",@"SHT_CUDA_INFO"
	.sectionflags	@""
	.align	4


	//----- nvinfo : EIATTR_CUDA_API_VERSION
	.align		4
        /*0000*/ 	.byte	0x04, 0x37
        /*0002*/ 	.short	(.L_27 - .L_26)
.L_26:
        /*0004*/ 	.word	0x00000082


	//----- nvinfo : EIATTR_KPARAM_INFO
	.align		4
.L_27:
        /*0008*/ 	.byte	0x04, 0x17
        /*000a*/ 	.short	(.L_29 - .L_28)
.L_28:
        /*000c*/ 	.word	0x00000000
        /*0010*/ 	.short	0x0003
        /*0012*/ 	.short	0x0018
        /*0014*/ 	.byte	0x00, 0xf0, 0x11, 0x00


	//----- nvinfo : EIATTR_KPARAM_INFO
	.align		4
.L_29:
        /*0018*/ 	.byte	0x04, 0x17
        /*001a*/ 	.short	(.L_31 - .L_30)
.L_30:
        /*001c*/ 	.word	0x00000000
        /*0020*/ 	.short	0x0002
        /*0022*/ 	.short	0x0010
        /*0024*/ 	.byte	0x00, 0xf5, 0x21, 0x00


	//----- nvinfo : EIATTR_KPARAM_INFO
	.align		4
.L_31:
        /*0028*/ 	.byte	0x04, 0x17
        /*002a*/ 	.short	(.L_33 - .L_32)
.L_32:
        /*002c*/ 	.word	0x00000000
        /*0030*/ 	.short	0x0001
        /*0032*/ 	.short	0x0008
        /*0034*/ 	.byte	0x00, 0xf5, 0x21, 0x00


	//----- nvinfo : EIATTR_KPARAM_INFO
	.align		4
.L_33:
        /*0038*/ 	.byte	0x04, 0x17
        /*003a*/ 	.short	(.L_35 - .L_34)
.L_34:
        /*003c*/ 	.word	0x00000000
        /*0040*/ 	.short	0x0000
        /*0042*/ 	.short	0x0000
        /*0044*/ 	.byte	0x00, 0xf5, 0x21, 0x00


	//----- nvinfo : EIATTR_SPARSE_MMA_MASK
	.align		4
.L_35:
        /*0048*/ 	.byte	0x03, 0x50
        /*004a*/ 	.short	0x0000


	//----- nvinfo : EIATTR_MAXREG_COUNT
	.align		4
        /*004c*/ 	.byte	0x03, 0x1b
        /*004e*/ 	.short	0x00ff


	//----- nvinfo : EIATTR_MERCURY_ISA_VERSION
	.align		4
        /*0050*/ 	.byte	0x03, 0x5f
        /*0052*/ 	.short	0x0101


	//----- nvinfo : EIATTR_VRC_CTA_INIT_COUNT
	.align		4
        /*0054*/ 	.byte	0x02, 0x4a
	.zero		1
	.zero		1


	//----- nvinfo : EIATTR_EXIT_INSTR_OFFSETS
	.align		4
        /*0058*/ 	.byte	0x04, 0x1c
        /*005a*/ 	.short	(.L_37 - .L_36)


	//   ....[0]....
.L_36:
        /*005c*/ 	.word	0x00000070


	//   ....[1]....
        /*0060*/ 	.word	0x00000130


	//----- nvinfo : EIATTR_CBANK_PARAM_SIZE
	.align		4
.L_37:
        /*0064*/ 	.byte	0x03, 0x19
        /*0066*/ 	.short	0x001c


	//----- nvinfo : EIATTR_PARAM_CBANK
	.align		4
        /*0068*/ 	.byte	0x04, 0x0a
        /*006a*/ 	.short	(.L_39 - .L_38)
	.align		4
.L_38:
        /*006c*/ 	.word	index@(.nv.constant0._Z9addKernelPfS_S_i)
        /*0070*/ 	.short	0x0380
        /*0072*/ 	.short	0x001c


	//----- nvinfo : EIATTR_SW_WAR
	.align		4
.L_39:
        /*0074*/ 	.byte	0x04, 0x36
        /*0076*/ 	.short	(.L_41 - .L_40)
.L_40:
        /*0078*/ 	.word	0x00000008
.L_41:


//--------------------- .nv.callgraph             --------------------------
	.section	.nv.callgraph,"",@"SHT_CUDA_CALLGRAPH"
	.align	4
	.sectionentsize	8
	.align		4
        /*0000*/ 	.word	0x00000000
	.align		4
        /*0004*/ 	.word	0xffffffff
	.align		4
        /*0008*/ 	.word	0x00000000
	.align		4
        /*000c*/ 	.word	0xfffffffe
	.align		4
        /*0010*/ 	.word	0x00000000
	.align		4
        /*0014*/ 	.word	0xfffffffd
	.align		4
        /*0018*/ 	.word	0x00000000
	.align		4
        /*001c*/ 	.word	0xfffffffc


//--------------------- .text._Z9sumKernelPfS_i   --------------------------
	.section	.text._Z9sumKernelPfS_i,"ax",@progbits
	.align	128
        .global         _Z9sumKernelPfS_i
        .type           _Z9sumKernelPfS_i,@function
        .size           _Z9sumKernelPfS_i,(.L_x_4 - _Z9sumKernelPfS_i)
        .other          _Z9sumKernelPfS_i,@"STO_CUDA_ENTRY STV_DEFAULT"
_Z9sumKernelPfS_i:
.text._Z9sumKernelPfS_i:
[----:B------:R-:W-:Y:S01]  /*0000*/  LDC R1, c[0x0][0x37c] ;  /* 0x0000df00ff017b82 */ /* 0x000fe20000000800 */
[----:B------:R-:W0:Y:S07]  /*0010*/  S2R R7, SR_TID.X ;  /* 0x0000000000077919 */ /* 0x000e2e0000002100 */
[----:B------:R-:W0:Y:S01]  /*0020*/  S2UR UR4, SR_CTAID.X ;  /* 0x00000000000479c3 */ /* 0x000e220000002500 */
[----:B------:R-:W1:Y:S01]  /*0030*/  LDCU UR5, c[0x0][0x390] ;  /* 0x00007200ff0577ac */ /* 0x000e620008000800 */
[----:B------:R-:W-:Y:S01]  /*0040*/  IMAD.MOV.U32 R4, RZ, RZ, RZ ;  /* 0x000000ffff047224 */ /* 0x000fe200078e00ff */
[----:B------:R-:W2:Y:S05]  /*0050*/  LDCU.64 UR6, c[0x0][0x358] ;  /* 0x00006b00ff0677ac */ /* 0x000eaa0008000a00 */
[----:B------:R-:W0:Y:S02]  /*0060*/  LDC R0, c[0x0][0x360] ;  /* 0x0000d800ff007b82 */ /* 0x000e240000000800 */
[----:B0-----:R-:W-:-:S05]  /*0070*/  IMAD R5, R0, UR4, R7 ;  /* 0x0000000400057c24 */ /* 0x001fca000f8e0207 */
[----:B-1----:R-:W-:-:S13]  /*0080*/  ISETP.GE.AND P0, PT, R5, UR5, PT ;  /* 0x0000000505007c0c */ /* 0x002fda000bf06270 */
[----:B------:R-:W0:Y:S02]  /*0090*/  @!P0 LDC.64 R2, c[0x0][0x380] ;  /* 0x0000e000ff028b82 */ /* 0x000e240000000a00 */
[----:B0-----:R-:W-:-:S05]  /*00a0*/  @!P0 IMAD.WIDE R2, R5, 0x4, R2 ;  /* 0x0000000405028825 */ /* 0x001fca00078e0202 */
[----:B--2---:R-:W2:Y:S01]  /*00b0*/  @!P0 LDG.E R4, desc[UR6][R2.64] ;  /* 0x0000000602048981 */ /* 0x004ea2000c1e1900 */
[----:B------:R-:W0:Y:S01]  /*00c0*/  S2UR UR5, SR_CgaCtaId ;  /* 0x00000000000579c3 */ /* 0x000e220000008800 */
[----:B------:R-:W-:Y:S01]  /*00d0*/  UMOV UR4, 0x400 ;  /* 0x0000040000047882 */ /* 0x000fe20000000000 */
[----:B------:R-:W-:Y:S02]  /*00e0*/  ISETP.GE.U32.AND P1, PT, R0, 0x2, PT ;  /* 0x000000020000780c */ /* 0x000fe40003f26070 */
[----:B------:R-:W-:Y:S01]  /*00f0*/  ISETP.NE.AND P0, PT, R7, RZ, PT ;  /* 0x000000ff0700720c */ /* 0x000fe20003f05270 */
[----:B0-----:R-:W-:-:S06]  /*0100*/  ULEA UR4, UR5, UR4, 0x18 ;  /* 0x0000000405047291 */ /* 0x001fcc000f8ec0ff */
[----:B------:R-:W-:-:S05]  /*0110*/  LEA R5, R7, UR4, 0x2 ;  /* 0x0000000407057c11 */ /* 0x000fca000f8e10ff */
[----:B--2---:R0:W-:Y:S01]  /*0120*/  STS [R5], R4 ;  /* 0x0000000405007388 */ /* 0x0041e20000000800 */
[----:B------:R-:W-:Y:S06]  /*0130*/  BAR.SYNC.DEFER_BLOCKING 0x0 ;  /* 0x0000000000007b1d */ /* 0x000fec0000010000 */
[----:B------:R-:W-:Y:S05]  /*0140*/  @!P1 BRA `(.L_x_0) ;  /* 0x00000000002c9947 */ /* 0x000fea0003800000 */
.L_x_1:
[----:B------:R-:W-:-:S04]  /*0150*/  SHF.R.U32.HI R6, RZ, 0x1, R0 ;  /* 0x00000001ff067819 */ /* 0x000fc80000011600 */
[----:B------:R-:W-:-:S13]  /*0160*/  ISETP.GE.U32.AND P1, PT, R7, R6, PT ;  /* 0x000000060700720c */ /* 0x000fda0003f26070 */
[----:B------:R-:W-:Y:S01]  /*0170*/  @!P1 IMAD R2, R6, 0x4, R5 ;  /* 0x0000000406029824 */ /* 0x000fe200078e0205 */
[----:B------:R-:W-:Y:S05]  /*0180*/  @!P1 LDS R3, [R5] ;  /* 0x0000000005039984 */ /* 0x000fea0000000800 */
[----:B------:R-:W0:Y:S02]  /*0190*/  @!P1 LDS R2, [R2] ;  /* 0x0000000002029984 */ /* 0x000e240000000800 */
[----:B0-----:R-:W-:-:S05]  /*01a0*/  @!P1 FADD R4, R2, R3 ;  /* 0x0000000302049221 */ /* 0x001fca0000000000 */
[----:B------:R1:W-:Y:S01]  /*01b0*/  @!P1 STS [R5], R4 ;  /* 0x0000000405009388 */ /* 0x0003e20000000800 */
[----:B------:R-:W-:Y:S01]  /*01c0*/  BAR.SYNC.DEFER_BLOCKING 0x0 ;  /* 0x0000000000007b1d */ /* 0x000fe20000010000 */
[----:B------:R-:W-:Y:S01]  /*01d0*/  ISETP.GT.U32.AND P1, PT, R0, 0x3, PT ;  /* 0x000000030000780c */ /* 0x000fe20003f24070 */
[----:B------:R-:W-:-:S12]  /*01e0*/  IMAD.MOV.U32 R0, RZ, RZ, R6 ;  /* 0x000000ffff007224 */ /* 0x000fd800078e0006 */
[----:B-1----:R-:W-:Y:S05]  /*01f0*/  @P1 BRA `(.L_x_1) ;  /* 0xfffffffc00d41947 */ /* 0x002fea000383ffff */
.L_x_0:
[----:B------:R-:W-:Y:S05]  /*0200*/  @P0 EXIT ;  /* 0x000000000000094d */ /* 0x000fea0003800000 */
[----:B------:R-:W1:Y:S01]  /*0210*/  S2UR UR5, SR_CgaCtaId ;  /* 0x00000000000579c3 */ /* 0x000e620000008800 */
[----:B------:R-:W-:-:S07]  /*0220*/  UMOV UR4, 0x400 ;  /* 0x0000040000047882 */ /* 0x000fce0000000000 */
[----:B------:R-:W2:Y:S01]  /*0230*/  LDC.64 R2, c[0x0][0x388] ;  /* 0x0000e200ff027b82 */ /* 0x000ea20000000a00 */
[----:B-1----:R-:W-:-:S09]  /*0240*/  ULEA UR4, UR5, UR4, 0x18 ;  /* 0x0000000405047291 */ /* 0x002fd2000f8ec0ff */
[----:B0-----:R-:W2:Y:S04]  /*0250*/  LDS R5, [UR4] ;  /* 0x00000004ff057984 */ /* 0x001ea80008000800 */
[----:B--2---:R-:W-:Y:S01]  /*0260*/  REDG.E.ADD.F32.FTZ.RN.STRONG.GPU desc[UR6][R2.64], R5 ;  /* 0x00000005020079a6 */ /* 0x004fe2000c12f306 */
[----:B------:R-:W-:Y:S05]  /*0270*/  EXIT ;  /* 0x000000000000794d */ /* 0x000fea0003800000 */
.L_x_2:
[----:B------:R-:W-:-:S00]  /*0280*/  BRA `(.L_x_2) ;  /* 0xfffffffc00fc7947 */ /* 0x000fc0000383ffff */
[----:B------:R-:W-:-:S00]  /*0290*/  NOP ;  /* 0x0000000000007918 */ /* 0x000fc00000000000 */
        /* <DEDUP_REMOVED lines=14> */
.L_x_4:


//--------------------- .text._Z9addKernelPfS_S_i --------------------------
	.section	.text._Z9addKernelPfS_S_i,"ax",@progbits
	.align	128
        .global         _Z9addKernelPfS_S_i
        .type           _Z9addKernelPfS_S_i,@function
        .size           _Z9addKernelPfS_S_i,(.L_x_5 - _Z9addKernelPfS_S_i)
        .other          _Z9addKernelPfS_S_i,@"STO_CUDA_ENTRY STV_DEFAULT"
_Z9addKernelPfS_S_i:
.text._Z9addKernelPfS_S_i:
[----:B------:R-:W-:Y:S01]  /*0000*/  LDC R1, c[0x0][0x37c] ;  /* 0x0000df00ff017b82 */ /* 0x000fe20000000800 */
[----:B------:R-:W0:Y:S07]  /*0010*/  S2R R9, SR_TID.X ;  /* 0x0000000000097919 */ /* 0x000e2e0000002100 */
[----:B------:R-:W0:Y:S01]  /*0020*/  S2UR UR4, SR_CTAID.X ;  /* 0x00000000000479c3 */ /* 0x000e220000002500 */
[----:B------:R-:W1:Y:S07]  /*0030*/  LDCU UR5, c[0x0][0x398] ;  /* 0x00007300ff0577ac */ /* 0x000e6e0008000800 */
[----:B------:R-:W0:Y:S02]  /*0040*/  LDC R0, c[0x0][0x360] ;  /* 0x0000d800ff007b82 */ /* 0x000e240000000800 */
[----:B0-----:R-:W-:-:S05]  /*0050*/  IMAD R9, R0, UR4, R9 ;  /* 0x0000000400097c24 */ /* 0x001fca000f8e0209 */
[----:B-1----:R-:W-:-:S13]  /*0060*/  ISETP.GE.AND P0, PT, R9, UR5, PT ;  /* 0x0000000509007c0c */ /* 0x002fda000bf06270 */
[----:B------:R-:W-:Y:S05]  /*0070*/  @P0 EXIT ;  /* 0x000000000000094d */ /* 0x000fea0003800000 */
[----:B------:R-:W0:Y:S01]  /*0080*/  LDC.64 R2, c[0x0][0x380] ;  /* 0x0000e000ff027b82 */ /* 0x000e220000000a00 */
[----:B------:R-:W1:Y:S07]  /*0090*/  LDCU.64 UR4, c[0x0][0x358] ;  /* 0x00006b00ff0477ac */ /* 0x000e6e0008000a00 */
[----:B------:R-:W2:Y:S08]  /*00a0*/  LDC.64 R4, c[0x0][0x388] ;  /* 0x0000e200ff047b82 */ /* 0x000eb00000000a00 */
[----:B------:R-:W3:Y:S01]  /*00b0*/  LDC.64 R6, c[0x0][0x390] ;  /* 0x0000e400ff067b82 */ /* 0x000ee20000000a00 */
[----:B0-----:R-:W-:-:S06]  /*00c0*/  IMAD.WIDE R2, R9, 0x4, R2 ;  /* 0x0000000409027825 */ /* 0x001fcc00078e0202 */
[----:B-1----:R-:W4:Y:S01]  /*00d0*/  LDG.E R2, desc[UR4][R2.64] ;  /* 0x0000000402027981 */ /* 0x002f22000c1e1900 */
[----:B--2---:R-:W-:-:S06]  /*00e0*/  IMAD.WIDE R4, R9, 0x4, R4 ;  /* 0x0000000409047825 */ /* 0x004fcc00078e0204 */
[----:B------:R-:W4:Y:S01]  /*00f0*/  LDG.E R5, desc[UR4][R4.64] ;  /* 0x0000000404057981 */ /* 0x000f22000c1e1900 */
[----:B---3--:R-:W-:-:S04]  /*0100*/  IMAD.WIDE R6, R9, 0x4, R6 ;  /* 0x0000000409067825 */ /* 0x008fc800078e0206 */
[----:B----4-:R-:W-:-:S05]  /*0110*/  FADD R9, R2, R5 ;  /* 0x0000000502097221 */ /* 0x010fca0000000000 */
[----:B------:R-:W-:Y:S01]  /*0120*/  STG.E desc[UR4][R6.64], R9 ;  /* 0x0000000906007986 */ /* 0x000fe2000c101904 */
[----:B------:R-:W-:Y:S05]  /*0130*/  EXIT ;  /* 0x000000000000794d */ /* 0x000fea0003800000 */
.L_x_3:
        /* <DEDUP_REMOVED lines=12> */
.L_x_5:


//--------------------- .nv.shared._Z9sumKernelPfS_i --------------------------
	.section	.nv.shared._Z9sumKernelPfS_i,"aw",@nobits
	.sectionflags	@""
	.align	16
	.zero		1024


//--------------------- .nv.shared.reserved.0     --------------------------
	.section	.nv.shared.reserved.0,"aw",@nobits
	.weak		__nv_reservedSMEM_offset_0_alias
	.size		__nv_reservedSMEM_offset_0_alias, 0, 64
	.other		__nv_reservedSMEM_offset_0_alias,@"STO_CUDA_RESERVED_SHARED STV_DEFAULT"
__nv_reservedSMEM_offset_0_alias:
	.zero		0
	.zero		64


//--------------------- .nv.shared._Z9addKernelPfS_S_i --------------------------
	.section	.nv.shared._Z9addKernelPfS_S_i,"aw",@nobits
	.sectionflags	@""
	.align	16
	.zero		1024


//--------------------- .nv.constant0._Z9sumKernelPfS_i --------------------------
	.section	.nv.constant0._Z9sumKernelPfS_i,"a",@progbits
	.sectionflags	@""
	.align	4
.nv.constant0._Z9sumKernelPfS_i:
	.zero		916


//--------------------- .nv.constant0._Z9addKernelPfS_S_i --------------------------
	.section	.nv.constant0._Z9addKernelPfS_S_i,"a",@progbits
	.sectionflags	@""
	.align	4
.nv.constant0._Z9addKernelPfS_S_i:
	.zero		924


//--------------------- SYMBOLS --------------------------

	.type		.nv.reservedSmem.offset0,@object
	.size		.nv.reservedSmem.offset0,0x4
	.type		.nv.reservedSmem.cap,@object
	.size		.nv.reservedSmem.cap,0x4
